//
// Generated by NVIDIA NVVM Compiler
//
// Compiler Build ID: CL-36424714
// Cuda compilation tools, release 13.0, V13.0.88
// Based on NVVM 20.0.0
//

.version 9.0
.target sm_100
.address_size 64

	// .globl	_Z11aproximarPiPfS_Pi

.visible .entry _Z11aproximarPiPfS_Pi(
	.param .u64 .ptr .align 1 _Z11aproximarPiPfS_Pi_param_0,
	.param .u64 .ptr .align 1 _Z11aproximarPiPfS_Pi_param_1,
	.param .u64 .ptr .align 1 _Z11aproximarPiPfS_Pi_param_2
)
{
	.reg .pred 	%p<2>;
	.reg .b32 	%r<12>;
	.reg .b32 	%f<5>;
	.reg .b64 	%rd<10>;

	ld.param.u64 	%rd2, [_Z11aproximarPiPfS_Pi_param_0];
	ld.param.u64 	%rd3, [_Z11aproximarPiPfS_Pi_param_1];
	ld.param.u64 	%rd1, [_Z11aproximarPiPfS_Pi_param_2];
	cvta.to.global.u64 	%rd4, %rd3;
	cvta.to.global.u64 	%rd5, %rd2;
	mov.u32 	%r1, %tid.x;
	mov.u32 	%r2, %ctaid.x;
	mov.u32 	%r3, %ntid.x;
	mad.lo.s32 	%r4, %r2, %r3, %r1;
	mov.u32 	%r5, %tid.y;
	mov.u32 	%r6, %ctaid.y;
	mov.u32 	%r7, %ntid.y;
	mad.lo.s32 	%r8, %r6, %r7, %r5;
	shl.b32 	%r9, %r4, 11;
	add.s32 	%r10, %r8, %r9;
	mul.wide.s32 	%rd6, %r10, 4;
	add.s64 	%rd7, %rd5, %rd6;
	ld.global.f32 	%f1, [%rd7];
	add.s64 	%rd8, %rd4, %rd6;
	ld.global.f32 	%f2, [%rd8];
	mul.f32 	%f3, %f2, %f2;
	fma.rn.f32 	%f4, %f1, %f1, %f3;
	setp.gtu.f32 	%p1, %f4, 0f3F800000;
	@%p1 bra 	$L__BB0_2;
	cvta.to.global.u64 	%rd9, %rd1;
	atom.global.add.u32 	%r11, [%rd9], 1;
$L__BB0_2:
	ret;

}


// ===== COMPILED SASS (sm_100) =====

	.target	sm_100

	.elftype	@"ET_EXEC"


//--------------------- .note.nv.tkinfo           --------------------------
	.section	.note.nv.tkinfo,"",@"SHT_NOTE"
	.sectionflags	@"SHF_NOTE_NV_TKINFO"
	.tkinfo
        /*0018*/ 	.word	0x00000002
        /*0030*/ 	.string	""
        /*0030*/ 	.string	"ptxas"
        /*0030*/ 	.string	"Cuda compilation tools, release 13.0, V13.0.88"
        /*0030*/ 	.string	"Build cuda_13.0.r13.0/compiler.36424714_0"
        /*0030*/ 	.string	"-arch sm_100 -m 64 "



//--------------------- .note.nv.cuinfo           --------------------------
	.section	.note.nv.cuinfo,"",@"SHT_NOTE"
	.sectionflags	@"SHF_NOTE_NV_CUINFO"
        /*0018*/ 	.short	0x0002
        /*001a*/ 	.short	0x0064
        /*001c*/ 	.short	0x0082
	.zero		2


//--------------------- .nv.info                  --------------------------
	.section	.nv.info,"",@"SHT_CUDA_INFO"
	.align	4


	//----- nvinfo : EIATTR_REGCOUNT
	.align		4
        /*0000*/ 	.byte	0x04, 0x2f
        /*0002*/ 	.short	(.L_1 - .L_0)
	.align		4
.L_0:
        /*0004*/ 	.word	index@(_Z11aproximarPiPfS_Pi)
        /*0008*/ 	.word	0x0000000c


	//----- nvinfo : EIATTR_FRAME_SIZE
	.align		4
.L_1:
        /*000c*/ 	.byte	0x04, 0x11
        /*000e*/ 	.short	(.L_3 - .L_2)
	.align		4
.L_2:
        /*0010*/ 	.word	index@(_Z11aproximarPiPfS_Pi)
        /*0014*/ 	.word	0x00000000


	//----- nvinfo : EIATTR_MIN_STACK_SIZE
	.align		4
.L_3:
        /*0018*/ 	.byte	0x04, 0x12
        /*001a*/ 	.short	(.L_5 - .L_4)
	.align		4
.L_4:
        /*001c*/ 	.word	index@(_Z11aproximarPiPfS_Pi)
        /*0020*/ 	.word	0x00000000
.L_5:


//--------------------- .nv.compat                --------------------------
	.section	.nv.compat,"",@"SHT_CUDA_COMPAT_INFO"
	.align	4
        /*0000*/ 	.byte	0x02, 0x09, 0x00, 0x00, 0x02, 0x02, 0x01, 0x00, 0x02, 0x05, 0x05, 0x00, 0x03, 0x07, 0x01, 0x01
        /*0010*/ 	.byte	0x02, 0x03, 0x00, 0x00, 0x02, 0x06, 0x01, 0x00, 0x04, 0x0b, 0x08, 0x00, 0x01, 0x00, 0x00, 0x00
        /*0020*/ 	.byte	0x00, 0x00, 0x00, 0x00


//--------------------- .nv.info._Z11aproximarPiPfS_Pi --------------------------
	.section	.nv.info._Z11aproximarPiPfS_Pi,"",@"SHT_CUDA_INFO"
	.sectionflags	@""
	.align	4


	//----- nvinfo : EIATTR_CUDA_API_VERSION
	.align		4
        /*0000*/ 	.byte	0x04, 0x37
        /*0002*/ 	.short	(.L_7 - .L_6)
.L_6:
        /*0004*/ 	.word	0x00000082


	//----- nvinfo : EIATTR_KPARAM_INFO
	.align		4
.L_7:
        /*0008*/ 	.byte	0x04, 0x17
        /*000a*/ 	.short	(.L_9 - .L_8)
.L_8:
        /*000c*/ 	.word	0x00000000
        /*0010*/ 	.short	0x0002
        /*0012*/ 	.short	0x0010
        /*0014*/ 	.byte	0x00, 0xf5, 0x21, 0x00


	//----- nvinfo : EIATTR_KPARAM_INFO
	.align		4
.L_9:
        /*0018*/ 	.byte	0x04, 0x17
        /*001a*/ 	.short	(.L_11 - .L_10)
.L_10:
        /*001c*/ 	.word	0x00000000
        /*0020*/ 	.short	0x0001
        /*0022*/ 	.short	0x0008
        /*0024*/ 	.byte	0x00, 0xf5, 0x21, 0x00


	//----- nvinfo : EIATTR_KPARAM_INFO
	.align		4
.L_11:
        /*0028*/ 	.byte	0x04, 0x17
        /*002a*/ 	.short	(.L_13 - .L_12)
.L_12:
        /*002c*/ 	.word	0x00000000
        /*0030*/ 	.short	0x0000
        /*0032*/ 	.short	0x0000
        /*0034*/ 	.byte	0x00, 0xf5, 0x21, 0x00


	//----- nvinfo : EIATTR_SPARSE_MMA_MASK
	.align		4
.L_13:
        /*0038*/ 	.byte	0x03, 0x50
        /*003a*/ 	.short	0x0000


	//----- nvinfo : EIATTR_MAXREG_COUNT
	.align		4
        /*003c*/ 	.byte	0x03, 0x1b
        /*003e*/ 	.short	0x00ff


	//----- nvinfo : EIATTR_MERCURY_ISA_VERSION
	.align		4
        /*0040*/ 	.byte	0x03, 0x5f
        /*0042*/ 	.short	0x0101


	//----- nvinfo : EIATTR_INT_WARP_WIDE_INSTR_OFFSETS
	.align		4
        /*0044*/ 	.byte	0x04, 0x31
        /*0046*/ 	.short	(.L_15 - .L_14)


	//   ....[0]....
.L_14:
        /*0048*/ 	.word	0x00000170


	//----- nvinfo : EIATTR_VRC_CTA_INIT_COUNT
	.align		4
.L_15:
        /*004c*/ 	.byte	0x02, 0x4a
	.zero		1
	.zero		1


	//----- nvinfo : EIATTR_EXIT_INSTR_OFFSETS
	.align		4
        /*0050*/ 	.byte	0x04, 0x1c
        /*0052*/ 	.short	(.L_17 - .L_16)


	//   ....[0]....
.L_16:
        /*0054*/ 	.word	0x00000140


	//   ....[1]....
        /*0058*/ 	.word	0x000001c0


	//----- nvinfo : EIATTR_CBANK_PARAM_SIZE
	.align		4
.L_17:
        /*005c*/ 	.byte	0x03, 0x19
        /*005e*/ 	.short	0x0018


	//----- nvinfo : EIATTR_PARAM_CBANK
	.align		4
        /*0060*/ 	.byte	0x04, 0x0a
        /*0062*/ 	.short	(.L_19 - .L_18)
	.align		4
.L_18:
        /*0064*/ 	.word	index@(.nv.constant0._Z11aproximarPiPfS_Pi)
        /*0068*/ 	.short	0x0380
        /*006a*/ 	.short	0x0018


	//----- nvinfo : EIATTR_SW_WAR
	.align		4
.L_19:
        /*006c*/ 	.byte	0x04, 0x36
        /*006e*/ 	.short	(.L_21 - .L_20)
.L_20:
        /*0070*/ 	.word	0x00000008
.L_21:


//--------------------- .nv.callgraph             --------------------------
	.section	.nv.callgraph,"",@"SHT_CUDA_CALLGRAPH"
	.align	4
	.sectionentsize	8
	.align		4
        /*0000*/ 	.word	0x00000000
	.align		4
        /*0004*/ 	.word	0xffffffff
	.align		4
        /*0008*/ 	.word	0x00000000
	.align		4
        /*000c*/ 	.word	0xfffffffe
	.align		4
        /*0010*/ 	.word	0x00000000
	.align		4
        /*0014*/ 	.word	0xfffffffd
	.align		4
        /*0018*/ 	.word	0x00000000
	.align		4
        /*001c*/ 	.word	0xfffffffc


//--------------------- .text._Z11aproximarPiPfS_Pi --------------------------
	.section	.text._Z11aproximarPiPfS_Pi,"ax",@progbits
	.align	128
        .global         _Z11aproximarPiPfS_Pi
        .type           _Z11aproximarPiPfS_Pi,@function
        .size           _Z11aproximarPiPfS_Pi,(.L_x_1 - _Z11aproximarPiPfS_Pi)
        .other          _Z11aproximarPiPfS_Pi,@"STO_CUDA_ENTRY STV_DEFAULT"
_Z11aproximarPiPfS_Pi:
.text._Z11aproximarPiPfS_Pi:
[----:B------:R-:W-:Y:S01]  /*0000*/  LDC R1, c[0x0][0x37c] ;  /* 0x0000df00ff017b82 */ /* 0x000fe20000000800 */
[----:B------:R-:W0:Y:S07]  /*0010*/  S2R R0, SR_TID.X ;  /* 0x0000000000007919 */ /* 0x000e2e0000002100 */
[----:B------:R-:W0:Y:S01]  /*0020*/  S2UR UR6, SR_CTAID.X ;  /* 0x00000000000679c3 */ /* 0x000e220000002500 */
[----:B------:R-:W1:Y:S01]  /*0030*/  LDCU.64 UR4, c[0x0][0x358] ;  /* 0x00006b00ff0477ac */ /* 0x000e620008000a00 */
[----:B------:R-:W2:Y:S06]  /*0040*/  S2R R6, SR_TID.Y ;  /* 0x0000000000067919 */ /* 0x000eac0000002200 */
[----:B------:R-:W0:Y:S08]  /*0050*/  LDC R7, c[0x0][0x360] ;  /* 0x0000d800ff077b82 */ /* 0x000e300000000800 */
[----:B------:R-:W2:Y:S08]  /*0060*/  S2UR UR7, SR_CTAID.Y ;  /* 0x00000000000779c3 */ /* 0x000eb00000002600 */
[----:B------:R-:W2:Y:S08]  /*0070*/  LDC R9, c[0x0][0x364] ;  /* 0x0000d900ff097b82 */ /* 0x000eb00000000800 */
[----:B------:R-:W3:Y:S01]  /*0080*/  LDC.64 R4, c[0x0][0x388] ;  /* 0x0000e200ff047b82 */ /* 0x000ee20000000a00 */
[----:B0-----:R-:W-:-:S07]  /*0090*/  IMAD R0, R7, UR6, R0 ;  /* 0x0000000607007c24 */ /* 0x001fce000f8e0200 */
[----:B------:R-:W0:Y:S01]  /*00a0*/  LDC.64 R2, c[0x0][0x380] ;  /* 0x0000e000ff027b82 */ /* 0x000e220000000a00 */
[----:B--2---:R-:W-:-:S05]  /*00b0*/  IMAD R7, R9, UR7, R6 ;  /* 0x0000000709077c24 */ /* 0x004fca000f8e0206 */
[----:B------:R-:W-:-:S05]  /*00c0*/  LEA R7, R0, R7, 0xb ;  /* 0x0000000700077211 */ /* 0x000fca00078e58ff */
[----:B---3--:R-:W-:-:S04]  /*00d0*/  IMAD.WIDE R4, R7, 0x4, R4 ;  /* 0x0000000407047825 */ /* 0x008fc800078e0204 */
[----:B0-----:R-:W-:Y:S02]  /*00e0*/  IMAD.WIDE R2, R7, 0x4, R2 ;  /* 0x0000000407027825 */ /* 0x001fe400078e0202 */
[----:B-1----:R-:W2:Y:S04]  /*00f0*/  LDG.E R4, desc[UR4][R4.64] ;  /* 0x0000000404047981 */ /* 0x002ea8000c1e1900 */
[----:B------:R-:W3:Y:S01]  /*0100*/  LDG.E R2, desc[UR4][R2.64] ;  /* 0x0000000402027981 */ /* 0x000ee2000c1e1900 */
[----:B--2---:R-:W-:-:S04]  /*0110*/  FMUL R7, R4, R4 ;  /* 0x0000000404077220 */ /* 0x004fc80000400000 */
[----:B---3--:R-:W-:-:S05]  /*0120*/  FFMA R7, R2, R2, R7 ;  /* 0x0000000202077223 */ /* 0x008fca0000000007 */
[----:B------:R-:W-:-:S13]  /*0130*/  FSETP.GTU.AND P0, PT, R7, 1, PT ;  /* 0x3f8000000700780b */ /* 0x000fda0003f0c000 */
[----:B------:R-:W-:Y:S05]  /*0140*/  @P0 EXIT ;  /* 0x000000000000094d */ /* 0x000fea0003800000 */
[----:B------:R-:W0:Y:S01]  /*0150*/  S2R R0, SR_LANEID ;  /* 0x0000000000007919 */ /* 0x000e220000000000 */
[----:B------:R-:W1:Y:S01]  /*0160*/  LDC.64 R2, c[0x0][0x390] ;  /* 0x0000e400ff027b82 */ /* 0x000e620000000a00 */
[----:B------:R-:W-:Y:S02]  /*0170*/  VOTEU.ANY UR6, UPT, PT ;  /* 0x0000000000067886 */ /* 0x000fe400038e0100 */
[----:B------:R-:W-:Y:S02]  /*0180*/  UFLO.U32 UR7, UR6 ;  /* 0x00000006000772bd */ /* 0x000fe400080e0000 */
[----:B------:R-:W1:Y:S04]  /*0190*/  POPC R5, UR6 ;  /* 0x0000000600057d09 */ /* 0x000e680008000000 */
[----:B0-----:R-:W-:-:S13]  /*01a0*/  ISETP.EQ.U32.AND P0, PT, R0, UR7, PT ;  /* 0x0000000700007c0c */ /* 0x001fda000bf02070 */
[----:B-1----:R-:W-:Y:S01]  /*01b0*/  @P0 REDG.E.ADD.STRONG.GPU desc[UR4][R2.64], R5 ;  /* 0x000000050200098e */ /* 0x002fe2000c12e104 */
[----:B------:R-:W-:Y:S05]  /*01c0*/  EXIT ;  /* 0x000000000000794d */ /* 0x000fea0003800000 */
.L_x_0:
[----:B------:R-:W-:-:S00]  /*01d0*/  BRA `(.L_x_0) ;  /* 0xfffffffc00fc7947 */ /* 0x000fc0000383ffff */
[----:B------:R-:W-:-:S00]  /*01e0*/  NOP ;  /* 0x0000000000007918 */ /* 0x000fc00000000000 */
        /* <DEDUP_REMOVED lines=9> */
.L_x_1:


//--------------------- .nv.shared.reserved.0     --------------------------
	.section	.nv.shared.reserved.0,"aw",@nobits
	.weak		__nv_reservedSMEM_offset_0_alias
	.size		__nv_reservedSMEM_offset_0_alias, 0, 64
	.other		__nv_reservedSMEM_offset_0_alias,@"STO_CUDA_RESERVED_SHARED STV_DEFAULT"
__nv_reservedSMEM_offset_0_alias:
	.zero		0
	.zero		64


//--------------------- .nv.constant0._Z11aproximarPiPfS_Pi --------------------------
	.section	.nv.constant0._Z11aproximarPiPfS_Pi,"a",@progbits
	.sectionflags	@""
	.align	4
.nv.constant0._Z11aproximarPiPfS_Pi:
	.zero		920


//--------------------- SYMBOLS --------------------------

	.type		.nv.reservedSmem.offset0,@object
	.size		.nv.reservedSmem.offset0,0x4
